	.headerflags	@"EF_CUDA_TEXMODE_UNIFIED EF_CUDA_64BIT_ADDRESS EF_CUDA_ACCELERATORS EF_CUDA_SM90 EF_CUDA_VIRTUAL_SM(EF_CUDA_SM90)"
	.elftype	@"ET_EXEC"


//--------------------- .nv.info                  --------------------------
	.section	.nv.info,"",@"SHT_CUDA_INFO"
	.align	4


	//----- nvinfo : EIATTR_REGCOUNT
	.align		4
        /*0000*/ 	.byte	0x04, 0x2f
        /*0002*/ 	.short	(.L_1 - .L_0)
	.align		4
.L_0:
        /*0004*/ 	.word	index@(triton_poi_fused__to_copy_24)
        /*0008*/ 	.word	0x0000000a


	//----- nvinfo : EIATTR_MIN_STACK_SIZE
	.align		4
.L_1:
        /*000c*/ 	.byte	0x04, 0x12
        /*000e*/ 	.short	(.L_3 - .L_2)
	.align		4
.L_2:
        /*0010*/ 	.word	index@(triton_poi_fused__to_copy_24)
        /*0014*/ 	.word	0x00000000


	//----- nvinfo : EIATTR_FRAME_SIZE
	.align		4
.L_3:
        /*0018*/ 	.byte	0x04, 0x11
        /*001a*/ 	.short	(.L_5 - .L_4)
	.align		4
.L_4:
        /*001c*/ 	.word	index@(triton_poi_fused__to_copy_24)
        /*0020*/ 	.word	0x00000000


	//----- nvinfo : EIATTR_MIN_STACK_SIZE
	.align		4
.L_5:
        /*0024*/ 	.byte	0x04, 0x12
        /*0026*/ 	.short	(.L_7 - .L_6)
	.align		4
.L_6:
        /*0028*/ 	.word	index@(triton_poi_fused__to_copy_24)
        /*002c*/ 	.word	0x00000000
.L_7:


//--------------------- .nv.info.triton_poi_fused__to_copy_24 --------------------------
	.section	.nv.info.triton_poi_fused__to_copy_24,"",@"SHT_CUDA_INFO"
	.sectionflags	@""
	.align	4


	//----- nvinfo : EIATTR_CUDA_API_VERSION
	.align		4
        /*0000*/ 	.byte	0x04, 0x37
        /*0002*/ 	.short	(.L_9 - .L_8)
.L_8:
        /*0004*/ 	.word	0x0000007c


	//----- nvinfo : EIATTR_KPARAM_INFO
	.align		4
.L_9:
        /*0008*/ 	.byte	0x04, 0x17
        /*000a*/ 	.short	(.L_11 - .L_10)
.L_10:
        /*000c*/ 	.word	0x00000000
        /*0010*/ 	.short	0x0001
        /*0012*/ 	.short	0x0008
        /*0014*/ 	.byte	0x00, 0xf0, 0x11, 0x00


	//----- nvinfo : EIATTR_KPARAM_INFO
	.align		4
.L_11:
        /*0018*/ 	.byte	0x04, 0x17
        /*001a*/ 	.short	(.L_13 - .L_12)
.L_12:
        /*001c*/ 	.word	0x00000000
        /*0020*/ 	.short	0x0000
        /*0022*/ 	.short	0x0000
        /*0024*/ 	.byte	0x00, 0xf4, 0x21, 0x00


	//----- nvinfo : EIATTR_SPARSE_MMA_MASK
	.align		4
.L_13:
        /*0028*/ 	.byte	0x03, 0x50
        /*002a*/ 	.short	0x0000


	//----- nvinfo : EIATTR_MAXREG_COUNT
	.align		4
        /*002c*/ 	.byte	0x03, 0x1b
        /*002e*/ 	.short	0x00ff


	//----- nvinfo : EIATTR_EXIT_INSTR_OFFSETS
	.align		4
        /*0030*/ 	.byte	0x04, 0x1c
        /*0032*/ 	.short	(.L_15 - .L_14)


	//   ....[0]....
.L_14:
        /*0034*/ 	.word	0x00000170


	//   ....[1]....
        /*0038*/ 	.word	0x000001a0


	//----- nvinfo : EIATTR_REQNTID
	.align		4
.L_15:
        /*003c*/ 	.byte	0x04, 0x10
        /*003e*/ 	.short	(.L_17 - .L_16)
.L_16:
        /*0040*/ 	.word	0x00000020
        /*0044*/ 	.word	0x00000001
        /*0048*/ 	.word	0x00000001


	//----- nvinfo : EIATTR_CBANK_PARAM_SIZE
	.align		4
.L_17:
        /*004c*/ 	.byte	0x03, 0x19
        /*004e*/ 	.short	0x000c


	//----- nvinfo : EIATTR_PARAM_CBANK
	.align		4
        /*0050*/ 	.byte	0x04, 0x0a
        /*0052*/ 	.short	(.L_19 - .L_18)
	.align		4
.L_18:
        /*0054*/ 	.word	index@(.nv.constant0.triton_poi_fused__to_copy_24)
        /*0058*/ 	.short	0x0210
        /*005a*/ 	.short	0x000c


	//----- nvinfo : EIATTR_SW_WAR
	.align		4
.L_19:
        /*005c*/ 	.byte	0x04, 0x36
        /*005e*/ 	.short	(.L_21 - .L_20)
.L_20:
        /*0060*/ 	.word	0x00000008
.L_21:


//--------------------- .nv.callgraph             --------------------------
	.section	.nv.callgraph,"",@"SHT_CUDA_CALLGRAPH"
	.align	4
	.sectionentsize	8
	.align		4
        /*0000*/ 	.word	0x00000000
	.align		4
        /*0004*/ 	.word	0xffffffff
	.align		4
        /*0008*/ 	.word	0x00000000
	.align		4
        /*000c*/ 	.word	0xfffffffe
	.align		4
        /*0010*/ 	.word	0x00000000
	.align		4
        /*0014*/ 	.word	0xfffffffd
	.align		4
        /*0018*/ 	.word	0x00000000
	.align		4
        /*001c*/ 	.word	0xfffffffc


//--------------------- .text.triton_poi_fused__to_copy_24 --------------------------
	.section	.text.triton_poi_fused__to_copy_24,"ax",@progbits
	.align	128
        .global         triton_poi_fused__to_copy_24
        .type           triton_poi_fused__to_copy_24,@function
        .size           triton_poi_fused__to_copy_24,(.L_x_1 - triton_poi_fused__to_copy_24)
        .other          triton_poi_fused__to_copy_24,@"STO_CUDA_ENTRY STV_DEFAULT"
triton_poi_fused__to_copy_24:
.text.triton_poi_fused__to_copy_24:
[----:B------:R-:W0:Y:S02]  /*0000*/  LDC R1, c[0x0][0x28] ;  /* 0x00000a00ff017b82 */ /* 0x000e240000000800 */
[----:B------:R-:W1:Y:S01]  /*0010*/  S2R R0, SR_TID.X ;  /* 0x0000000000007919 */ /* 0x000e620000002100 */
[----:B------:R-:W-:Y:S01]  /*0020*/  IMAD.MOV.U32 R7, RZ, RZ, 0x3e000000 ;  /* 0x3e000000ff077424 */ /* 0x000fe200078e00ff */
[----:B------:R-:W2:Y:S01]  /*0030*/  S2R R5, SR_CTAID.X ;  /* 0x0000000000057919 */ /* 0x000ea20000002500 */
[----:B-1----:R-:W-:-:S05]  /*0040*/  IMAD.SHL.U32 R0, R0, 0x2, RZ ;  /* 0x0000000200007824 */ /* 0x002fca00078e00ff */
[----:B------:R-:W-:-:S05]  /*0050*/  LOP3.LUT R0, R0, 0x3e, RZ, 0xc0, !PT ;  /* 0x0000003e00007812 */ /* 0x000fca00078ec0ff */
[----:B--2---:R-:W-:-:S05]  /*0060*/  IMAD R5, R5, 0x40, R0 ;  /* 0x0000004005057824 */ /* 0x004fca00078e0200 */
[----:B------:R-:W-:Y:S02]  /*0070*/  IADD3 R0, R5, 0x1, RZ ;  /* 0x0000000105007810 */ /* 0x000fe40007ffe0ff */
[----:B------:R-:W-:Y:S02]  /*0080*/  I2FP.F32.S32 R2, R5 ;  /* 0x0000000500027245 */ /* 0x000fe40000201400 */
[----:B------:R-:W-:Y:S02]  /*0090*/  I2FP.F32.S32 R0, R0 ;  /* 0x0000000000007245 */ /* 0x000fe40000201400 */
[----:B------:R-:W-:Y:S01]  /*00a0*/  ISETP.GE.AND P0, PT, R5, 0x40, PT ;  /* 0x000000400500780c */ /* 0x000fe20003f06270 */
[----:B------:R-:W-:Y:S02]  /*00b0*/  FADD R2, R2, 0.5 ;  /* 0x3f00000002027421 */ /* 0x000fe40000000000 */
[----:B------:R-:W-:Y:S02]  /*00c0*/  FADD R0, R0, 0.5 ;  /* 0x3f00000000007421 */ /* 0x000fe40000000000 */
[----:B------:R-:W-:-:S02]  /*00d0*/  FFMA R4, R2, R7, -0.5 ;  /* 0xbf00000002047423 */ /* 0x000fc40000000007 */
[----:B------:R-:W1:Y:S01]  /*00e0*/  LDC.64 R2, c[0x0][0x210] ;  /* 0x00008400ff027b82 */ /* 0x000e620000000a00 */
[----:B------:R-:W-:Y:S02]  /*00f0*/  FFMA R0, R0, R7, -0.5 ;  /* 0xbf00000000007423 */ /* 0x000fe40000000007 */
[----:B------:R-:W-:-:S03]  /*0100*/  FMNMX R4, RZ, R4, !PT ;  /* 0x00000004ff047209 */ /* 0x000fc60007800000 */
[----:B------:R-:W-:-:S03]  /*0110*/  FMNMX R0, RZ, R0, !PT ;  /* 0x00000000ff007209 */ /* 0x000fc60007800000 */
[----:B------:R-:W2:Y:S08]  /*0120*/  F2I.TRUNC.NTZ R4, R4 ;  /* 0x0000000400047305 */ /* 0x000eb0000020f100 */
[----:B------:R-:W3:Y:S01]  /*0130*/  F2I.TRUNC.NTZ R6, R0 ;  /* 0x0000000000067305 */ /* 0x000ee2000020f100 */
[----:B-1----:R-:W-:Y:S01]  /*0140*/  IMAD.WIDE R2, R5, 0x8, R2 ;  /* 0x0000000805027825 */ /* 0x002fe200078e0202 */
[----:B--2---:R-:W-:-:S02]  /*0150*/  SHF.R.S32.HI R5, RZ, 0x1f, R4 ;  /* 0x0000001fff057819 */ /* 0x004fc40000011404 */
[----:B---3--:R-:W-:Y:S01]  /*0160*/  SHF.R.S32.HI R7, RZ, 0x1f, R6 ;  /* 0x0000001fff077819 */ /* 0x008fe20000011406 */
[----:B------:R-:W-:Y:S06]  /*0170*/  @P0 EXIT ;  /* 0x000000000000094d */ /* 0x000fec0003800000 */
[----:B------:R-:W-:Y:S02]  /*0180*/  ULDC.64 UR4, c[0x0][0x208] ;  /* 0x0000820000047ab9 */ /* 0x000fe40000000a00 */
[----:B------:R-:W-:Y:S01]  /*0190*/  STG.E.128 desc[UR4][R2.64], R4 ;  /* 0x0000000402007986 */ /* 0x000fe2000c101d04 */
[----:B------:R-:W-:Y:S05]  /*01a0*/  EXIT ;  /* 0x000000000000794d */ /* 0x000fea0003800000 */
.L_x_0:
[----:B------:R-:W-:-:S00]  /*01b0*/  BRA `(.L_x_0) ;  /* 0xfffffffc00fc7947 */ /* 0x000fc0000383ffff */
[----:B------:R-:W-:-:S00]  /*01c0*/  NOP ;  /* 0x0000000000007918 */ /* 0x000fc00000000000 */
        /* <DEDUP_REMOVED lines=11> */
.L_x_1:


//--------------------- .nv.constant0.triton_poi_fused__to_copy_24 --------------------------
	.section	.nv.constant0.triton_poi_fused__to_copy_24,"a",@progbits
	.sectionflags	@""
	.align	4
.nv.constant0.triton_poi_fused__to_copy_24:
	.zero		540
